	.headerflags	@"EF_CUDA_TEXMODE_UNIFIED EF_CUDA_64BIT_ADDRESS EF_CUDA_ACCELERATORS EF_CUDA_SM90 EF_CUDA_VIRTUAL_SM(EF_CUDA_SM90)"
	.elftype	@"ET_EXEC"


//--------------------- .nv.info                  --------------------------
	.section	.nv.info,"",@"SHT_CUDA_INFO"
	.align	4


	//----- nvinfo : EIATTR_REGCOUNT
	.align		4
        /*0000*/ 	.byte	0x04, 0x2f
        /*0002*/ 	.short	(.L_3 - .L_2)
	.align		4
.L_2:
        /*0004*/ 	.word	index@(triton_poi_fused__native_batch_norm_legit_no_training_add_relu_13)
        /*0008*/ 	.word	0x00000020


	//----- nvinfo : EIATTR_MIN_STACK_SIZE
	.align		4
.L_3:
        /*000c*/ 	.byte	0x04, 0x12
        /*000e*/ 	.short	(.L_5 - .L_4)
	.align		4
.L_4:
        /*0010*/ 	.word	index@(triton_poi_fused__native_batch_norm_legit_no_training_add_relu_13)
        /*0014*/ 	.word	0x00000000


	//----- nvinfo : EIATTR_FRAME_SIZE
	.align		4
.L_5:
        /*0018*/ 	.byte	0x04, 0x11
        /*001a*/ 	.short	(.L_7 - .L_6)
	.align		4
.L_6:
        /*001c*/ 	.word	index@(triton_poi_fused__native_batch_norm_legit_no_training_add_relu_13)
        /*0020*/ 	.word	0x00000000


	//----- nvinfo : EIATTR_MIN_STACK_SIZE
	.align		4
.L_7:
        /*0024*/ 	.byte	0x04, 0x12
        /*0026*/ 	.short	(.L_9 - .L_8)
	.align		4
.L_8:
        /*0028*/ 	.word	index@(triton_poi_fused__native_batch_norm_legit_no_training_add_relu_13)
        /*002c*/ 	.word	0x00000000
.L_9:


//--------------------- .nv.info.triton_poi_fused__native_batch_norm_legit_no_training_add_relu_13 --------------------------
	.section	.nv.info.triton_poi_fused__native_batch_norm_legit_no_training_add_relu_13,"",@"SHT_CUDA_INFO"
	.sectionflags	@""
	.align	4


	//----- nvinfo : EIATTR_CUDA_API_VERSION
	.align		4
        /*0000*/ 	.byte	0x04, 0x37
        /*0002*/ 	.short	(.L_11 - .L_10)
.L_10:
        /*0004*/ 	.word	0x0000007c


	//----- nvinfo : EIATTR_KPARAM_INFO
	.align		4
.L_11:
        /*0008*/ 	.byte	0x04, 0x17
        /*000a*/ 	.short	(.L_13 - .L_12)
.L_12:
        /*000c*/ 	.word	0x00000000
        /*0010*/ 	.short	0x0008
        /*0012*/ 	.short	0x003c
        /*0014*/ 	.byte	0x00, 0xf0, 0x11, 0x00


	//----- nvinfo : EIATTR_KPARAM_INFO
	.align		4
.L_13:
        /*0018*/ 	.byte	0x04, 0x17
        /*001a*/ 	.short	(.L_15 - .L_14)
.L_14:
        /*001c*/ 	.word	0x00000000
        /*0020*/ 	.short	0x0007
        /*0022*/ 	.short	0x0038
        /*0024*/ 	.byte	0x00, 0xf0, 0x11, 0x00


	//----- nvinfo : EIATTR_KPARAM_INFO
	.align		4
.L_15:
        /*0028*/ 	.byte	0x04, 0x17
        /*002a*/ 	.short	(.L_17 - .L_16)
.L_16:
        /*002c*/ 	.word	0x00000000
        /*0030*/ 	.short	0x0006
        /*0032*/ 	.short	0x0030
        /*0034*/ 	.byte	0x00, 0xf4, 0x21, 0x00


	//----- nvinfo : EIATTR_KPARAM_INFO
	.align		4
.L_17:
        /*0038*/ 	.byte	0x04, 0x17
        /*003a*/ 	.short	(.L_19 - .L_18)
.L_18:
        /*003c*/ 	.word	0x00000000
        /*0040*/ 	.short	0x0005
        /*0042*/ 	.short	0x0028
        /*0044*/ 	.byte	0x00, 0xf4, 0x21, 0x00


	//----- nvinfo : EIATTR_KPARAM_INFO
	.align		4
.L_19:
        /*0048*/ 	.byte	0x04, 0x17
        /*004a*/ 	.short	(.L_21 - .L_20)
.L_20:
        /*004c*/ 	.word	0x00000000
        /*0050*/ 	.short	0x0004
        /*0052*/ 	.short	0x0020
        /*0054*/ 	.byte	0x00, 0xf4, 0x21, 0x00


	//----- nvinfo : EIATTR_KPARAM_INFO
	.align		4
.L_21:
        /*0058*/ 	.byte	0x04, 0x17
        /*005a*/ 	.short	(.L_23 - .L_22)
.L_22:
        /*005c*/ 	.word	0x00000000
        /*0060*/ 	.short	0x0003
        /*0062*/ 	.short	0x0018
        /*0064*/ 	.byte	0x00, 0xf4, 0x21, 0x00


	//----- nvinfo : EIATTR_KPARAM_INFO
	.align		4
.L_23:
        /*0068*/ 	.byte	0x04, 0x17
        /*006a*/ 	.short	(.L_25 - .L_24)
.L_24:
        /*006c*/ 	.word	0x00000000
        /*0070*/ 	.short	0x0002
        /*0072*/ 	.short	0x0010
        /*0074*/ 	.byte	0x00, 0xf4, 0x21, 0x00


	//----- nvinfo : EIATTR_KPARAM_INFO
	.align		4
.L_25:
        /*0078*/ 	.byte	0x04, 0x17
        /*007a*/ 	.short	(.L_27 - .L_26)
.L_26:
        /*007c*/ 	.word	0x00000000
        /*0080*/ 	.short	0x0001
        /*0082*/ 	.short	0x0008
        /*0084*/ 	.byte	0x00, 0xf4, 0x21, 0x00


	//----- nvinfo : EIATTR_KPARAM_INFO
	.align		4
.L_27:
        /*0088*/ 	.byte	0x04, 0x17
        /*008a*/ 	.short	(.L_29 - .L_28)
.L_28:
        /*008c*/ 	.word	0x00000000
        /*0090*/ 	.short	0x0000
        /*0092*/ 	.short	0x0000
        /*0094*/ 	.byte	0x00, 0xf4, 0x21, 0x00


	//----- nvinfo : EIATTR_SPARSE_MMA_MASK
	.align		4
.L_29:
        /*0098*/ 	.byte	0x03, 0x50
        /*009a*/ 	.short	0x0000


	//----- nvinfo : EIATTR_MAXREG_COUNT
	.align		4
        /*009c*/ 	.byte	0x03, 0x1b
        /*009e*/ 	.short	0x00ff


	//----- nvinfo : EIATTR_EXIT_INSTR_OFFSETS
	.align		4
        /*00a0*/ 	.byte	0x04, 0x1c
        /*00a2*/ 	.short	(.L_31 - .L_30)


	//   ....[0]....
.L_30:
        /*00a4*/ 	.word	0x00000620


	//   ....[1]....
        /*00a8*/ 	.word	0x00000710


	//----- nvinfo : EIATTR_REQNTID
	.align		4
.L_31:
        /*00ac*/ 	.byte	0x04, 0x10
        /*00ae*/ 	.short	(.L_33 - .L_32)
.L_32:
        /*00b0*/ 	.word	0x00000080
        /*00b4*/ 	.word	0x00000001
        /*00b8*/ 	.word	0x00000001


	//----- nvinfo : EIATTR_CBANK_PARAM_SIZE
	.align		4
.L_33:
        /*00bc*/ 	.byte	0x03, 0x19
        /*00be*/ 	.short	0x0040


	//----- nvinfo : EIATTR_PARAM_CBANK
	.align		4
        /*00c0*/ 	.byte	0x04, 0x0a
        /*00c2*/ 	.short	(.L_35 - .L_34)
	.align		4
.L_34:
        /*00c4*/ 	.word	index@(.nv.constant0.triton_poi_fused__native_batch_norm_legit_no_training_add_relu_13)
        /*00c8*/ 	.short	0x0210
        /*00ca*/ 	.short	0x0040


	//----- nvinfo : EIATTR_SW_WAR
	.align		4
.L_35:
        /*00cc*/ 	.byte	0x04, 0x36
        /*00ce*/ 	.short	(.L_37 - .L_36)
.L_36:
        /*00d0*/ 	.word	0x00000008
.L_37:


//--------------------- .nv.callgraph             --------------------------
	.section	.nv.callgraph,"",@"SHT_CUDA_CALLGRAPH"
	.align	4
	.sectionentsize	8
	.align		4
        /*0000*/ 	.word	0x00000000
	.align		4
        /*0004*/ 	.word	0xffffffff
	.align		4
        /*0008*/ 	.word	0x00000000
	.align		4
        /*000c*/ 	.word	0xfffffffe
	.align		4
        /*0010*/ 	.word	0x00000000
	.align		4
        /*0014*/ 	.word	0xfffffffd
	.align		4
        /*0018*/ 	.word	0x00000000
	.align		4
        /*001c*/ 	.word	0xfffffffc


//--------------------- .nv.constant4             --------------------------
	.section	.nv.constant4,"a",@progbits
	.align	8
	.align		8
.nv.constant4:
        /*0000*/ 	.dword	_$_str
	.align		8
        /*0008*/ 	.dword	_$_str_$_2


//--------------------- .text.triton_poi_fused__native_batch_norm_legit_no_training_add_relu_13 --------------------------
	.section	.text.triton_poi_fused__native_batch_norm_legit_no_training_add_relu_13,"ax",@progbits
	.sectionflags	@"SHF_BARRIERS=1"
	.align	128
        .global         triton_poi_fused__native_batch_norm_legit_no_training_add_relu_13
        .type           triton_poi_fused__native_batch_norm_legit_no_training_add_relu_13,@function
        .size           triton_poi_fused__native_batch_norm_legit_no_training_add_relu_13,(.L_x_1 - triton_poi_fused__native_batch_norm_legit_no_training_add_relu_13)
        .other          triton_poi_fused__native_batch_norm_legit_no_training_add_relu_13,@"STO_CUDA_ENTRY STV_DEFAULT"
triton_poi_fused__native_batch_norm_legit_no_training_add_relu_13:
.text.triton_poi_fused__native_batch_norm_legit_no_training_add_relu_13:
[----:B------:R-:W0:Y:S01]  /*0000*/  LDC R1, c[0x0][0x28] ;  /* 0x00000a00ff017b82 */ /* 0x000e220000000800 */
[----:B------:R-:W1:Y:S07]  /*0010*/  S2R R3, SR_CTAID.X ;  /* 0x0000000000037919 */ /* 0x000e6e0000002500 */
[----:B------:R-:W2:Y:S01]  /*0020*/  LDC.64 R10, c[0x0][0x220] ;  /* 0x00008800ff0a7b82 */ /* 0x000ea20000000a00 */
[----:B------:R-:W-:Y:S01]  /*0030*/  CS2R R22, SRZ ;  /* 0x0000000000167805 */ /* 0x000fe2000001ff00 */
[----:B------:R-:W-:Y:S01]  /*0040*/  ULDC.64 UR6, c[0x0][0x208] ;  /* 0x0000820000067ab9 */ /* 0x000fe20000000a00 */
[----:B------:R-:W3:Y:S01]  /*0050*/  S2R R4, SR_CTAID.Y ;  /* 0x0000000000047919 */ /* 0x000ee20000002600 */
[----:B------:R-:W4:Y:S04]  /*0060*/  S2R R8, SR_TID.X ;  /* 0x0000000000087919 */ /* 0x000f280000002100 */
[----:B------:R-:W5:Y:S08]  /*0070*/  LDC.64 R18, c[0x0][0x210] ;  /* 0x00008400ff127b82 */ /* 0x000f700000000a00 */
[----:B------:R-:W5:Y:S08]  /*0080*/  LDC.64 R26, c[0x0][0x218] ;  /* 0x00008600ff1a7b82 */ /* 0x000f700000000a00 */
[----:B------:R-:W5:Y:S01]  /*0090*/  LDC.64 R12, c[0x0][0x228] ;  /* 0x00008a00ff0c7b82 */ /* 0x000f620000000a00 */
[C---:B-1----:R-:W-:Y:S01]  /*00a0*/  ISETP.GE.AND P0, PT, R3.reuse, 0x40, PT ;  /* 0x000000400300780c */ /* 0x042fe20003f06270 */
[----:B--2---:R-:W-:-:S06]  /*00b0*/  IMAD.WIDE R10, R3, 0x4, R10 ;  /* 0x00000004030a7825 */ /* 0x004fcc00078e020a */
[----:B------:R-:W1:Y:S06]  /*00c0*/  LDC.64 R14, c[0x0][0x230] ;  /* 0x00008c00ff0e7b82 */ /* 0x000e6c0000000a00 */
[----:B------:R2:W5:Y:S01]  /*00d0*/  @!P0 LDG.E.EL R22, desc[UR6][R10.64] ;  /* 0x000000060a168981 */ /* 0x000562000c2e1900 */
[----:B---3--:R-:W-:Y:S02]  /*00e0*/  SHF.L.U32 R5, R4, 0x9, RZ ;  /* 0x0000000904057819 */ /* 0x008fe400000006ff */
[----:B------:R-:W-:Y:S02]  /*00f0*/  CS2R R20, SRZ ;  /* 0x0000000000147805 */ /* 0x000fe4000001ff00 */
[----:B----4-:R-:W-:-:S04]  /*0100*/  LOP3.LUT R0, R5, 0x7f, R8, 0xf8, !PT ;  /* 0x0000007f05007812 */ /* 0x010fc800078ef808 */
[----:B------:R-:W-:Y:S02]  /*0110*/  LEA R7, R0, R3, 0x6 ;  /* 0x0000000300077211 */ /* 0x000fe400078e30ff */
[----:B--2---:R-:W-:Y:S02]  /*0120*/  CS2R R10, SRZ ;  /* 0x00000000000a7805 */ /* 0x004fe4000001ff00 */
[----:B------:R-:W-:Y:S01]  /*0130*/  IADD3 R6, R7, 0x4000, RZ ;  /* 0x0000400007067810 */ /* 0x000fe20007ffe0ff */
[----:B-----5:R-:W-:-:S04]  /*0140*/  IMAD.WIDE R16, R7, 0x4, R18 ;  /* 0x0000000407107825 */ /* 0x020fc800078e0212 */
[----:B------:R-:W-:Y:S01]  /*0150*/  VIADD R9, R7, 0x2000 ;  /* 0x0000200007097836 */ /* 0x000fe20000000000 */
[----:B------:R2:W3:Y:S03]  /*0160*/  @!P0 LDG.E.EL R20, desc[UR6][R16.64] ;  /* 0x0000000610148981 */ /* 0x0004e6000c2e1900 */
[----:B------:R-:W-:-:S05]  /*0170*/  IMAD.WIDE R24, R9, 0x4, R18 ;  /* 0x0000000409187825 */ /* 0x000fca00078e0212 */
[----:B------:R4:W5:Y:S01]  /*0180*/  @!P0 LDG.E.EL R10, desc[UR6][R24.64] ;  /* 0x00000006180a8981 */ /* 0x000962000c2e1900 */
[----:B--2---:R-:W2:Y:S01]  /*0190*/  LDC.64 R16, c[0x0][0x238] ;  /* 0x00008e00ff107b82 */ /* 0x004ea20000000a00 */
[----:B------:R-:W-:Y:S01]  /*01a0*/  IMAD.WIDE R28, R6, 0x4, R18 ;  /* 0x00000004061c7825 */ /* 0x000fe200078e0212 */
[----:B------:R-:W-:-:S03]  /*01b0*/  HFMA2.MMA R0, -RZ, RZ, 0, 0 ;  /* 0x00000000ff007435 */ /* 0x000fc600000001ff */
[----:B------:R-:W-:Y:S01]  /*01c0*/  IMAD.MOV.U32 R2, RZ, RZ, RZ ;  /* 0x000000ffff027224 */ /* 0x000fe200078e00ff */
[----:B------:R-:W3:Y:S01]  /*01d0*/  @!P0 LDG.E.EL R21, desc[UR6][R28.64] ;  /* 0x000000061c158981 */ /* 0x000ee2000c2e1900 */
[----:B----4-:R-:W-:Y:S01]  /*01e0*/  IADD3 R25, R7, 0x6000, RZ ;  /* 0x0000600007197810 */ /* 0x010fe20007ffe0ff */
[----:B0-----:R-:W-:-:S04]  /*01f0*/  IMAD.WIDE R26, R3, 0x4, R26 ;  /* 0x00000004031a7825 */ /* 0x001fc800078e021a */
[----:B------:R-:W-:Y:S01]  /*0200*/  IMAD.WIDE R18, R25, 0x4, R18 ;  /* 0x0000000419127825 */ /* 0x000fe200078e0212 */
[----:B------:R2:W3:Y:S03]  /*0210*/  @!P0 LDG.E.EL R23, desc[UR6][R26.64] ;  /* 0x000000061a178981 */ /* 0x0004e6000c2e1900 */
[C---:B------:R-:W-:Y:S01]  /*0220*/  IMAD.WIDE R12, R3.reuse, 0x4, R12 ;  /* 0x00000004030c7825 */ /* 0x040fe200078e020c */
[----:B------:R-:W4:Y:S03]  /*0230*/  @!P0 LDG.E.EL R2, desc[UR6][R18.64] ;  /* 0x0000000612028981 */ /* 0x000f26000c2e1900 */
[----:B-1----:R-:W-:Y:S01]  /*0240*/  IMAD.WIDE R14, R3, 0x4, R14 ;  /* 0x00000004030e7825 */ /* 0x002fe200078e020e */
[----:B------:R0:W5:Y:S01]  /*0250*/  @!P0 LDG.E.EL R0, desc[UR6][R12.64] ;  /* 0x000000060c008981 */ /* 0x000162000c2e1900 */
[----:B------:R-:W-:-:S02]  /*0260*/  MOV R24, RZ ;  /* 0x000000ff00187202 */ /* 0x000fc40000000f00 */
[--C-:B--2---:R-:W-:Y:S01]  /*0270*/  IMAD.WIDE R26, R7, 0x4, R16.reuse ;  /* 0x00000004071a7825 */ /* 0x104fe200078e0210 */
[----:B------:R-:W2:Y:S03]  /*0280*/  @!P0 LDG.E.EL R11, desc[UR6][R14.64] ;  /* 0x000000060e0b8981 */ /* 0x000ea6000c2e1900 */
[--C-:B------:R-:W-:Y:S01]  /*0290*/  IMAD.WIDE R28, R9, 0x4, R16.reuse ;  /* 0x00000004091c7825 */ /* 0x100fe200078e0210 */
[----:B------:R-:W2:Y:S01]  /*02a0*/  @!P0 LDG.E.EL R24, desc[UR6][R26.64] ;  /* 0x000000061a188981 */ /* 0x000ea2000c2e1900 */
[----:B0-----:R-:W-:Y:S02]  /*02b0*/  CS2R R12, SRZ ;  /* 0x00000000000c7805 */ /* 0x001fe4000001ff00 */
[----:B------:R-:W-:-:S04]  /*02c0*/  IMAD.WIDE R6, R6, 0x4, R16 ;  /* 0x0000000406067825 */ /* 0x000fc800078e0210 */
[----:B------:R-:W-:Y:S01]  /*02d0*/  IMAD.MOV.U32 R9, RZ, RZ, RZ ;  /* 0x000000ffff097224 */ /* 0x000fe200078e00ff */
[----:B------:R0:W2:Y:S01]  /*02e0*/  @!P0 LDG.E.EL R12, desc[UR6][R6.64] ;  /* 0x00000006060c8981 */ /* 0x0000a2000c2e1900 */
[----:B------:R-:W-:-:S03]  /*02f0*/  IMAD.WIDE R16, R25, 0x4, R16 ;  /* 0x0000000419107825 */ /* 0x000fc600078e0210 */
[----:B------:R-:W2:Y:S04]  /*0300*/  @!P0 LDG.E.EL R13, desc[UR6][R28.64] ;  /* 0x000000061c0d8981 */ /* 0x000ea8000c2e1900 */
[----:B------:R-:W2:Y:S01]  /*0310*/  @!P0 LDG.E.EL R9, desc[UR6][R16.64] ;  /* 0x0000000610098981 */ /* 0x000ea2000c2e1900 */
[----:B0-----:R-:W-:Y:S01]  /*0320*/  HFMA2.MMA R7, -RZ, RZ, 1.625, 0 ;  /* 0x3e800000ff077435 */ /* 0x001fe200000001ff */
[----:B------:R-:W0:Y:S01]  /*0330*/  S2UR UR5, SR_CgaCtaId ;  /* 0x00000000000579c3 */ /* 0x000e220000008800 */
[----:B------:R-:W-:Y:S02]  /*0340*/  UMOV UR4, 0x400 ;  /* 0x0000040000047882 */ /* 0x000fe40000000000 */
[----:B0-----:R-:W-:Y:S01]  /*0350*/  UPRMT UR4, UR5, 0x654, UR4 ;  /* 0x0000065405047896 */ /* 0x001fe20008000004 */
[----:B------:R-:W-:-:S04]  /*0360*/  FADD R22, R22, 9.9999997473787516356e-06 ;  /* 0x3727c5ac16167421 */ /* 0x000fc80000000000 */
[----:B------:R-:W0:Y:S02]  /*0370*/  MUFU.SQRT R14, R22 ;  /* 0x00000016000e7308 */ /* 0x000e240000002000 */
[C---:B0-----:R-:W-:Y:S02]  /*0380*/  FSETP.GT.AND P1, PT, R14.reuse, 8.50705917302346158658e+37, PT ;  /* 0x7e8000000e00780b */ /* 0x041fe40003f24000 */
[----:B------:R-:W-:-:S11]  /*0390*/  FSETP.GEU.AND P2, PT, R14, 1.175494350822287508e-38, PT ;  /* 0x008000000e00780b */ /* 0x000fd60003f4e000 */
[----:B------:R-:W-:-:S04]  /*03a0*/  @P1 FMUL R14, R14, 0.25 ;  /* 0x3e8000000e0e1820 */ /* 0x000fc80000400000 */
[----:B------:R-:W-:-:S06]  /*03b0*/  @!P2 FMUL R14, R14, 16777216 ;  /* 0x4b8000000e0ea820 */ /* 0x000fcc0000400000 */
[----:B------:R-:W0:Y:S01]  /*03c0*/  MUFU.RCP R14, R14 ;  /* 0x0000000e000e7308 */ /* 0x000e220000001000 */
[----:B------:R-:W-:Y:S01]  /*03d0*/  FSEL R7, R7, 1, P1 ;  /* 0x3f80000007077808 */ /* 0x000fe20000800000 */
[----:B---3--:R-:W-:-:S04]  /*03e0*/  FADD R6, -R23, R21 ;  /* 0x0000001517067221 */ /* 0x008fc80000000100 */
[----:B------:R-:W-:Y:S01]  /*03f0*/  @!P2 FMUL R7, R7, 16777216 ;  /* 0x4b8000000707a820 */ /* 0x000fe20000400000 */
[C---:B------:R-:W-:Y:S01]  /*0400*/  FADD R20, -R23.reuse, R20 ;  /* 0x0000001417147221 */ /* 0x040fe20000000100 */
[C---:B----4-:R-:W-:Y:S01]  /*0410*/  FADD R2, -R23.reuse, R2 ;  /* 0x0000000217027221 */ /* 0x050fe20000000100 */
[----:B-----5:R-:W-:Y:S01]  /*0420*/  FADD R10, -R23, R10 ;  /* 0x0000000a170a7221 */ /* 0x020fe20000000100 */
[----:B0-----:R-:W-:-:S04]  /*0430*/  FMUL R7, R14, R7 ;  /* 0x000000070e077220 */ /* 0x001fc80000400000 */
[C---:B------:R-:W-:Y:S01]  /*0440*/  FMUL R6, R7.reuse, R6 ;  /* 0x0000000607067220 */ /* 0x040fe20000400000 */
[C---:B------:R-:W-:Y:S01]  /*0450*/  FMUL R20, R7.reuse, R20 ;  /* 0x0000001407147220 */ /* 0x040fe20000400000 */
[C---:B------:R-:W-:Y:S01]  /*0460*/  FMUL R2, R7.reuse, R2 ;  /* 0x0000000207027220 */ /* 0x040fe20000400000 */
[----:B------:R-:W-:Y:S01]  /*0470*/  FMUL R10, R7, R10 ;  /* 0x0000000a070a7220 */ /* 0x000fe20000400000 */
[-CC-:B--2---:R-:W-:Y:S01]  /*0480*/  FFMA R7, R6, R0.reuse, R11.reuse ;  /* 0x0000000006077223 */ /* 0x184fe2000000000b */
[-CC-:B------:R-:W-:Y:S01]  /*0490*/  FFMA R15, R20, R0.reuse, R11.reuse ;  /* 0x00000000140f7223 */ /* 0x180fe2000000000b */
[-CC-:B------:R-:W-:Y:S01]  /*04a0*/  FFMA R2, R2, R0.reuse, R11.reuse ;  /* 0x0000000002027223 */ /* 0x180fe2000000000b */
[----:B------:R-:W-:Y:S02]  /*04b0*/  FFMA R10, R10, R0, R11 ;  /* 0x000000000a0a7223 */ /* 0x000fe4000000000b */
[C---:B------:R-:W-:Y:S01]  /*04c0*/  FSETP.GEU.AND P2, PT, R7.reuse, -R12, PT ;  /* 0x8000000c0700720b */ /* 0x040fe20003f4e000 */
[----:B------:R-:W-:Y:S01]  /*04d0*/  FADD R7, R7, R12 ;  /* 0x0000000c07077221 */ /* 0x000fe20000000000 */
[C---:B------:R-:W-:Y:S01]  /*04e0*/  FSETP.GEU.AND P4, PT, R15.reuse, -R24, PT ;  /* 0x800000180f00720b */ /* 0x040fe20003f8e000 */
[----:B------:R-:W-:Y:S01]  /*04f0*/  FADD R15, R15, R24 ;  /* 0x000000180f0f7221 */ /* 0x000fe20000000000 */
[C---:B------:R-:W-:Y:S01]  /*0500*/  FSETP.GEU.AND P3, PT, R10.reuse, -R13, PT ;  /* 0x8000000d0a00720b */ /* 0x040fe20003f6e000 */
[----:B------:R-:W-:Y:S01]  /*0510*/  FADD R10, R10, R13 ;  /* 0x0000000d0a0a7221 */ /* 0x000fe20000000000 */
[C---:B------:R-:W-:Y:S01]  /*0520*/  FSETP.GEU.AND P1, PT, R2.reuse, -R9, PT ;  /* 0x800000090200720b */ /* 0x040fe20003f2e000 */
[----:B------:R-:W-:Y:S01]  /*0530*/  FADD R2, R2, R9 ;  /* 0x0000000902027221 */ /* 0x000fe20000000000 */
[----:B------:R-:W-:-:S02]  /*0540*/  LOP3.LUT R0, R8, 0x7f, RZ, 0xc0, !PT ;  /* 0x0000007f08007812 */ /* 0x000fc400078ec0ff */
[----:B------:R-:W-:Y:S02]  /*0550*/  FSEL R15, R15, RZ, P4 ;  /* 0x000000ff0f0f7208 */ /* 0x000fe40002000000 */
[----:B------:R-:W-:Y:S02]  /*0560*/  LEA R6, R0, UR4, 0x2 ;  /* 0x0000000400067c11 */ /* 0x000fe4000f8e10ff */
[----:B------:R-:W-:Y:S02]  /*0570*/  FSEL R10, R10, RZ, P3 ;  /* 0x000000ff0a0a7208 */ /* 0x000fe40001800000 */
[----:B------:R-:W-:Y:S02]  /*0580*/  FSEL R7, R7, RZ, P2 ;  /* 0x000000ff07077208 */ /* 0x000fe40001000000 */
[----:B------:R-:W-:Y:S01]  /*0590*/  FSEL R2, R2, RZ, P1 ;  /* 0x000000ff02027208 */ /* 0x000fe20000800000 */
[----:B------:R0:W-:Y:S04]  /*05a0*/  STS [R6], R15 ;  /* 0x0000000f06007388 */ /* 0x0001e80000000800 */
[----:B------:R0:W-:Y:S04]  /*05b0*/  STS [R6+0x200], R10 ;  /* 0x0002000a06007388 */ /* 0x0001e80000000800 */
[----:B------:R0:W-:Y:S04]  /*05c0*/  STS [R6+0x400], R7 ;  /* 0x0004000706007388 */ /* 0x0001e80000000800 */
[----:B------:R0:W-:Y:S01]  /*05d0*/  STS [R6+0x600], R2 ;  /* 0x0006000206007388 */ /* 0x0001e20000000800 */
[----:B------:R-:W-:-:S04]  /*05e0*/  SHF.L.U32 R8, R8, 0x2, RZ ;  /* 0x0000000208087819 */ /* 0x000fc800000006ff */
[----:B------:R-:W-:-:S04]  /*05f0*/  LOP3.LUT R0, R8, 0x1fc, RZ, 0xc0, !PT ;  /* 0x000001fc08007812 */ /* 0x000fc800078ec0ff */
[----:B------:R-:W-:Y:S01]  /*0600*/  LEA R8, R0, UR4, 0x2 ;  /* 0x0000000400087c11 */ /* 0x000fe2000f8e10ff */
[----:B------:R-:W-:Y:S06]  /*0610*/  BAR.SYNC.DEFER_BLOCKING 0x0 ;  /* 0x0000000000007b1d */ /* 0x000fec0000010000 */
[----:B0-----:R-:W-:Y:S05]  /*0620*/  @P0 EXIT ;  /* 0x000000000000094d */ /* 0x001fea0003800000 */
[----:B------:R-:W0:Y:S01]  /*0630*/  LDS.128 R8, [R8] ;  /* 0x0000000008087984 */ /* 0x000e220000000c00 */
[----:B------:R-:W-:Y:S02]  /*0640*/  SHF.R.S32.HI R7, RZ, 0x16, R4 ;  /* 0x00000016ff077819 */ /* 0x000fe40000011404 */
[----:B------:R-:W-:Y:S02]  /*0650*/  LOP3.LUT R0, R5, R0, RZ, 0xfc, !PT ;  /* 0x0000000005007212 */ /* 0x000fe400078efcff */
[----:B------:R-:W-:Y:S01]  /*0660*/  SGXT R7, R7, 0x1 ;  /* 0x000000010707781a */ /* 0x000fe20000000200 */
[----:B------:R-:W1:Y:S03]  /*0670*/  LDC.64 R4, c[0x0][0x240] ;  /* 0x00009000ff047b82 */ /* 0x000e660000000a00 */
[----:B------:R-:W-:-:S04]  /*0680*/  LEA.HI R7, R7, R0, RZ, 0x8 ;  /* 0x0000000007077211 */ /* 0x000fc800078f40ff */
[C---:B------:R-:W-:Y:S02]  /*0690*/  LOP3.LUT R13, R7.reuse, 0xffffff00, RZ, 0xc0, !PT ;  /* 0xffffff00070d7812 */ /* 0x040fe400078ec0ff */
[----:B------:R-:W-:-:S03]  /*06a0*/  SHF.L.U32 R7, R7, 0x6, RZ ;  /* 0x0000000607077819 */ /* 0x000fc600000006ff */
[----:B------:R-:W-:Y:S01]  /*06b0*/  IMAD.IADD R0, R0, 0x1, -R13 ;  /* 0x0000000100007824 */ /* 0x000fe200078e0a0d */
[----:B------:R-:W-:-:S04]  /*06c0*/  LOP3.LUT R7, R7, 0xffffc000, RZ, 0xc0, !PT ;  /* 0xffffc00007077812 */ /* 0x000fc800078ec0ff */
[----:B------:R-:W-:-:S04]  /*06d0*/  LEA R0, R3, R0, 0x8 ;  /* 0x0000000003007211 */ /* 0x000fc800078e40ff */
[----:B------:R-:W-:-:S05]  /*06e0*/  IADD3 R3, R0, R7, RZ ;  /* 0x0000000700037210 */ /* 0x000fca0007ffe0ff */
[----:B-1----:R-:W-:-:S05]  /*06f0*/  IMAD.WIDE R2, R3, 0x4, R4 ;  /* 0x0000000403027825 */ /* 0x002fca00078e0204 */
[----:B0-----:R-:W-:Y:S01]  /*0700*/  STG.E.128 desc[UR6][R2.64], R8 ;  /* 0x0000000802007986 */ /* 0x001fe2000c101d06 */
[----:B------:R-:W-:Y:S05]  /*0710*/  EXIT ;  /* 0x000000000000794d */ /* 0x000fea0003800000 */
.L_x_0:
[----:B------:R-:W-:-:S00]  /*0720*/  BRA `(.L_x_0) ;  /* 0xfffffffc00fc7947 */ /* 0x000fc0000383ffff */
[----:B------:R-:W-:-:S00]  /*0730*/  NOP ;  /* 0x0000000000007918 */ /* 0x000fc00000000000 */
        /* <DEDUP_REMOVED lines=12> */
.L_x_1:


//--------------------- .nv.global.init           --------------------------
	.section	.nv.global.init,"aw",@progbits
.nv.global.init:
	.type		_$_str,@object
	.size		_$_str,(_$_str_$_2 - _$_str)
_$_str:
        /*0000*/ 	.byte	0x5f, 0x5f, 0x43, 0x55, 0x44, 0x41, 0x5f, 0x46, 0x54, 0x5a, 0x00
	.type		_$_str_$_2,@object
	.size		_$_str_$_2,(.L_1 - _$_str_$_2)
_$_str_$_2:
        /*000b*/ 	.byte	0x5f, 0x5f, 0x43, 0x55, 0x44, 0x41, 0x5f, 0x50, 0x52, 0x45, 0x43, 0x5f, 0x53, 0x51, 0x52, 0x54
        /*001b*/ 	.byte	0x00
.L_1:


//--------------------- .nv.shared.triton_poi_fused__native_batch_norm_legit_no_training_add_relu_13 --------------------------
	.section	.nv.shared.triton_poi_fused__native_batch_norm_legit_no_training_add_relu_13,"aw",@nobits
	.sectionflags	@""
	.align	16
	.zero		1024


//--------------------- .nv.constant0.triton_poi_fused__native_batch_norm_legit_no_training_add_relu_13 --------------------------
	.section	.nv.constant0.triton_poi_fused__native_batch_norm_legit_no_training_add_relu_13,"a",@progbits
	.sectionflags	@""
	.align	4
.nv.constant0.triton_poi_fused__native_batch_norm_legit_no_training_add_relu_13:
	.zero		592
